//
// Generated by NVIDIA NVVM Compiler
//
// Compiler Build ID: CL-36424714
// Cuda compilation tools, release 13.0, V13.0.88
// Based on NVVM 20.0.0
//

.version 9.0
.target sm_100
.address_size 64

	// .globl	_Z12expandStringPcS_Pii

.visible .entry _Z12expandStringPcS_Pii(
	.param .u64 .ptr .align 1 _Z12expandStringPcS_Pii_param_0,
	.param .u64 .ptr .align 1 _Z12expandStringPcS_Pii_param_1,
	.param .u64 .ptr .align 1 _Z12expandStringPcS_Pii_param_2,
	.param .u32 _Z12expandStringPcS_Pii_param_3
)
{
	.reg .pred 	%p<7>;
	.reg .b16 	%rs<7>;
	.reg .b32 	%r<28>;
	.reg .b64 	%rd<16>;

	ld.param.u64 	%rd4, [_Z12expandStringPcS_Pii_param_0];
	ld.param.u64 	%rd6, [_Z12expandStringPcS_Pii_param_1];
	ld.param.u64 	%rd5, [_Z12expandStringPcS_Pii_param_2];
	ld.param.u32 	%r18, [_Z12expandStringPcS_Pii_param_3];
	cvta.to.global.u64 	%rd1, %rd6;
	mov.u32 	%r19, %ctaid.x;
	mov.u32 	%r20, %ntid.x;
	mov.u32 	%r21, %tid.x;
	mad.lo.s32 	%r1, %r19, %r20, %r21;
	setp.ge.s32 	%p1, %r1, %r18;
	@%p1 bra 	$L__BB0_8;
	cvta.to.global.u64 	%rd7, %rd5;
	mul.wide.s32 	%rd8, %r1, 4;
	add.s64 	%rd9, %rd7, %rd8;
	ld.global.u32 	%r2, [%rd9];
	setp.lt.s32 	%p2, %r1, 0;
	@%p2 bra 	$L__BB0_8;
	cvt.s64.s32 	%rd10, %r1;
	cvta.to.global.u64 	%rd11, %rd4;
	add.s64 	%rd2, %rd11, %rd10;
	add.s32 	%r3, %r1, 1;
	and.b32  	%r4, %r3, 3;
	setp.lt.u32 	%p3, %r1, 3;
	mov.b32 	%r25, 0;
	@%p3 bra 	$L__BB0_5;
	and.b32  	%r25, %r3, 2147483644;
	ld.global.u8 	%rs6, [%rd2];
	neg.s32 	%r24, %r25;
	add.s64 	%rd3, %rd1, 1;
	mov.u32 	%r23, %r2;
$L__BB0_4:
	cvt.s64.s32 	%rd12, %r23;
	add.s64 	%rd13, %rd3, %rd12;
	st.global.u8 	[%rd13+-1], %rs6;
	ld.global.u8 	%rs5, [%rd2];
	st.global.u8 	[%rd13], %rs5;
	st.global.u8 	[%rd13+1], %rs5;
	ld.global.u8 	%rs6, [%rd2];
	st.global.u8 	[%rd13+2], %rs6;
	add.s32 	%r24, %r24, 4;
	add.s32 	%r23, %r23, 4;
	setp.ne.s32 	%p4, %r24, 0;
	@%p4 bra 	$L__BB0_4;
$L__BB0_5:
	setp.eq.s32 	%p5, %r4, 0;
	@%p5 bra 	$L__BB0_8;
	ld.global.u8 	%rs4, [%rd2];
	add.s32 	%r27, %r25, %r2;
	neg.s32 	%r26, %r4;
$L__BB0_7:
	.pragma "nounroll";
	cvt.s64.s32 	%rd14, %r27;
	add.s64 	%rd15, %rd1, %rd14;
	st.global.u8 	[%rd15], %rs4;
	add.s32 	%r27, %r27, 1;
	add.s32 	%r26, %r26, 1;
	setp.ne.s32 	%p6, %r26, 0;
	@%p6 bra 	$L__BB0_7;
$L__BB0_8:
	ret;

}


// ===== COMPILED SASS (sm_100) =====

	.target	sm_100

	.elftype	@"ET_EXEC"


//--------------------- .note.nv.tkinfo           --------------------------
	.section	.note.nv.tkinfo,"",@"SHT_NOTE"
	.sectionflags	@"SHF_NOTE_NV_TKINFO"
	.tkinfo
        /*0018*/ 	.word	0x00000002
        /*0030*/ 	.string	""
        /*0030*/ 	.string	"ptxas"
        /*0030*/ 	.string	"Cuda compilation tools, release 13.0, V13.0.88"
        /*0030*/ 	.string	"Build cuda_13.0.r13.0/compiler.36424714_0"
        /*0030*/ 	.string	"-arch sm_100 -m 64 "



//--------------------- .note.nv.cuinfo           --------------------------
	.section	.note.nv.cuinfo,"",@"SHT_NOTE"
	.sectionflags	@"SHF_NOTE_NV_CUINFO"
        /*0018*/ 	.short	0x0002
        /*001a*/ 	.short	0x0064
        /*001c*/ 	.short	0x0082
	.zero		2


//--------------------- .nv.info                  --------------------------
	.section	.nv.info,"",@"SHT_CUDA_INFO"
	.align	4


	//----- nvinfo : EIATTR_REGCOUNT
	.align		4
        /*0000*/ 	.byte	0x04, 0x2f
        /*0002*/ 	.short	(.L_1 - .L_0)
	.align		4
.L_0:
        /*0004*/ 	.word	index@(_Z12expandStringPcS_Pii)
        /*0008*/ 	.word	0x00000010


	//----- nvinfo : EIATTR_FRAME_SIZE
	.align		4
.L_1:
        /*000c*/ 	.byte	0x04, 0x11
        /*000e*/ 	.short	(.L_3 - .L_2)
	.align		4
.L_2:
        /*0010*/ 	.word	index@(_Z12expandStringPcS_Pii)
        /*0014*/ 	.word	0x00000000


	//----- nvinfo : EIATTR_MIN_STACK_SIZE
	.align		4
.L_3:
        /*0018*/ 	.byte	0x04, 0x12
        /*001a*/ 	.short	(.L_5 - .L_4)
	.align		4
.L_4:
        /*001c*/ 	.word	index@(_Z12expandStringPcS_Pii)
        /*0020*/ 	.word	0x00000000
.L_5:


//--------------------- .nv.compat                --------------------------
	.section	.nv.compat,"",@"SHT_CUDA_COMPAT_INFO"
	.align	4
        /*0000*/ 	.byte	0x02, 0x09, 0x00, 0x00, 0x02, 0x02, 0x01, 0x00, 0x02, 0x05, 0x05, 0x00, 0x03, 0x07, 0x01, 0x01
        /*0010*/ 	.byte	0x02, 0x03, 0x00, 0x00, 0x02, 0x06, 0x01, 0x00, 0x04, 0x0b, 0x08, 0x00, 0x09, 0x00, 0x00, 0x00
        /*0020*/ 	.byte	0x00, 0x00, 0x00, 0x00


//--------------------- .nv.info._Z12expandStringPcS_Pii --------------------------
	.section	.nv.info._Z12expandStringPcS_Pii,"",@"SHT_CUDA_INFO"
	.sectionflags	@""
	.align	4


	//----- nvinfo : EIATTR_CUDA_API_VERSION
	.align		4
        /*0000*/ 	.byte	0x04, 0x37
        /*0002*/ 	.short	(.L_7 - .L_6)
.L_6:
        /*0004*/ 	.word	0x00000082


	//----- nvinfo : EIATTR_KPARAM_INFO
	.align		4
.L_7:
        /*0008*/ 	.byte	0x04, 0x17
        /*000a*/ 	.short	(.L_9 - .L_8)
.L_8:
        /*000c*/ 	.word	0x00000000
        /*0010*/ 	.short	0x0003
        /*0012*/ 	.short	0x0018
        /*0014*/ 	.byte	0x00, 0xf0, 0x11, 0x00


	//----- nvinfo : EIATTR_KPARAM_INFO
	.align		4
.L_9:
        /*0018*/ 	.byte	0x04, 0x17
        /*001a*/ 	.short	(.L_11 - .L_10)
.L_10:
        /*001c*/ 	.word	0x00000000
        /*0020*/ 	.short	0x0002
        /*0022*/ 	.short	0x0010
        /*0024*/ 	.byte	0x00, 0xf5, 0x21, 0x00


	//----- nvinfo : EIATTR_KPARAM_INFO
	.align		4
.L_11:
        /*0028*/ 	.byte	0x04, 0x17
        /*002a*/ 	.short	(.L_13 - .L_12)
.L_12:
        /*002c*/ 	.word	0x00000000
        /*0030*/ 	.short	0x0001
        /*0032*/ 	.short	0x0008
        /*0034*/ 	.byte	0x00, 0xf5, 0x21, 0x00


	//----- nvinfo : EIATTR_KPARAM_INFO
	.align		4
.L_13:
        /*0038*/ 	.byte	0x04, 0x17
        /*003a*/ 	.short	(.L_15 - .L_14)
.L_14:
        /*003c*/ 	.word	0x00000000
        /*0040*/ 	.short	0x0000
        /*0042*/ 	.short	0x0000
        /*0044*/ 	.byte	0x00, 0xf5, 0x21, 0x00


	//----- nvinfo : EIATTR_SPARSE_MMA_MASK
	.align		4
.L_15:
        /*0048*/ 	.byte	0x03, 0x50
        /*004a*/ 	.short	0x0000


	//----- nvinfo : EIATTR_MAXREG_COUNT
	.align		4
        /*004c*/ 	.byte	0x03, 0x1b
        /*004e*/ 	.short	0x00ff


	//----- nvinfo : EIATTR_MERCURY_ISA_VERSION
	.align		4
        /*0050*/ 	.byte	0x03, 0x5f
        /*0052*/ 	.short	0x0101


	//----- nvinfo : EIATTR_VRC_CTA_INIT_COUNT
	.align		4
        /*0054*/ 	.byte	0x02, 0x4a
	.zero		1
	.zero		1


	//----- nvinfo : EIATTR_EXIT_INSTR_OFFSETS
	.align		4
        /*0058*/ 	.byte	0x04, 0x1c
        /*005a*/ 	.short	(.L_17 - .L_16)


	//   ....[0]....
.L_16:
        /*005c*/ 	.word	0x00000070


	//   ....[1]....
        /*0060*/ 	.word	0x00000090


	//   ....[2]....
        /*0064*/ 	.word	0x000002a0


	//   ....[3]....
        /*0068*/ 	.word	0x00000360


	//----- nvinfo : EIATTR_CRS_STACK_SIZE
	.align		4
.L_17:
        /*006c*/ 	.byte	0x04, 0x1e
        /*006e*/ 	.short	(.L_19 - .L_18)
.L_18:
        /*0070*/ 	.word	0x00000000


	//----- nvinfo : EIATTR_CBANK_PARAM_SIZE
	.align		4
.L_19:
        /*0074*/ 	.byte	0x03, 0x19
        /*0076*/ 	.short	0x001c


	//----- nvinfo : EIATTR_PARAM_CBANK
	.align		4
        /*0078*/ 	.byte	0x04, 0x0a
        /*007a*/ 	.short	(.L_21 - .L_20)
	.align		4
.L_20:
        /*007c*/ 	.word	index@(.nv.constant0._Z12expandStringPcS_Pii)
        /*0080*/ 	.short	0x0380
        /*0082*/ 	.short	0x001c


	//----- nvinfo : EIATTR_SW_WAR
	.align		4
.L_21:
        /*0084*/ 	.byte	0x04, 0x36
        /*0086*/ 	.short	(.L_23 - .L_22)
.L_22:
        /*0088*/ 	.word	0x00000008
.L_23:


//--------------------- .nv.callgraph             --------------------------
	.section	.nv.callgraph,"",@"SHT_CUDA_CALLGRAPH"
	.align	4
	.sectionentsize	8
	.align		4
        /*0000*/ 	.word	0x00000000
	.align		4
        /*0004*/ 	.word	0xffffffff
	.align		4
        /*0008*/ 	.word	0x00000000
	.align		4
        /*000c*/ 	.word	0xfffffffe
	.align		4
        /*0010*/ 	.word	0x00000000
	.align		4
        /*0014*/ 	.word	0xfffffffd
	.align		4
        /*0018*/ 	.word	0x00000000
	.align		4
        /*001c*/ 	.word	0xfffffffc


//--------------------- .text._Z12expandStringPcS_Pii --------------------------
	.section	.text._Z12expandStringPcS_Pii,"ax",@progbits
	.align	128
        .global         _Z12expandStringPcS_Pii
        .type           _Z12expandStringPcS_Pii,@function
        .size           _Z12expandStringPcS_Pii,(.L_x_5 - _Z12expandStringPcS_Pii)
        .other          _Z12expandStringPcS_Pii,@"STO_CUDA_ENTRY STV_DEFAULT"
_Z12expandStringPcS_Pii:
.text._Z12expandStringPcS_Pii:
[----:B------:R-:W-:Y:S01]  /*0000*/  LDC R1, c[0x0][0x37c] ;  /* 0x0000df00ff017b82 */ /* 0x000fe20000000800 */
[----:B------:R-:W0:Y:S07]  /*0010*/  S2R R0, SR_TID.X ;  /* 0x0000000000007919 */ /* 0x000e2e0000002100 */
[----:B------:R-:W0:Y:S01]  /*0020*/  S2UR UR4, SR_CTAID.X ;  /* 0x00000000000479c3 */ /* 0x000e220000002500 */
[----:B------:R-:W1:Y:S07]  /*0030*/  LDCU UR5, c[0x0][0x398] ;  /* 0x00007300ff0577ac */ /* 0x000e6e0008000800 */
[----:B------:R-:W0:Y:S02]  /*0040*/  LDC R5, c[0x0][0x360] ;  /* 0x0000d800ff057b82 */ /* 0x000e240000000800 */
[----:B0-----:R-:W-:-:S05]  /*0050*/  IMAD R5, R5, UR4, R0 ;  /* 0x0000000405057c24 */ /* 0x001fca000f8e0200 */
[----:B-1----:R-:W-:-:S13]  /*0060*/  ISETP.GE.AND P0, PT, R5, UR5, PT ;  /* 0x0000000505007c0c */ /* 0x002fda000bf06270 */
[----:B------:R-:W-:Y:S05]  /*0070*/  @P0 EXIT ;  /* 0x000000000000094d */ /* 0x000fea0003800000 */
[----:B------:R-:W-:-:S13]  /*0080*/  ISETP.GE.AND P0, PT, R5, RZ, PT ;  /* 0x000000ff0500720c */ /* 0x000fda0003f06270 */
[----:B------:R-:W-:Y:S05]  /*0090*/  @!P0 EXIT ;  /* 0x000000000000894d */ /* 0x000fea0003800000 */
[----:B------:R-:W0:Y:S01]  /*00a0*/  LDC.64 R2, c[0x0][0x390] ;  /* 0x0000e400ff027b82 */ /* 0x000e220000000a00 */
[----:B------:R-:W1:Y:S01]  /*00b0*/  LDCU.64 UR4, c[0x0][0x358] ;  /* 0x00006b00ff0477ac */ /* 0x000e620008000a00 */
[C---:B------:R-:W-:Y:S01]  /*00c0*/  ISETP.GE.U32.AND P1, PT, R5.reuse, 0x3, PT ;  /* 0x000000030500780c */ /* 0x040fe20003f26070 */
[----:B------:R-:W-:Y:S01]  /*00d0*/  VIADD R6, R5, 0x1 ;  /* 0x0000000105067836 */ /* 0x000fe20000000000 */
[----:B------:R-:W2:Y:S01]  /*00e0*/  LDCU.64 UR6, c[0x0][0x380] ;  /* 0x00007000ff0677ac */ /* 0x000ea20008000a00 */
[----:B------:R-:W-:Y:S03]  /*00f0*/  BSSY.RECONVERGENT B0, `(.L_x_0) ;  /* 0x000001a000007945 */ /* 0x000fe60003800200 */
[----:B------:R-:W-:Y:S01]  /*0100*/  LOP3.LUT R7, R6, 0x3, RZ, 0xc0, !PT ;  /* 0x0000000306077812 */ /* 0x000fe200078ec0ff */
[----:B------:R-:W-:-:S03]  /*0110*/  IMAD.MOV.U32 R9, RZ, RZ, RZ ;  /* 0x000000ffff097224 */ /* 0x000fc600078e00ff */
[----:B------:R-:W-:Y:S02]  /*0120*/  ISETP.NE.AND P0, PT, R7, RZ, PT ;  /* 0x000000ff0700720c */ /* 0x000fe40003f05270 */
[C---:B--2---:R-:W-:Y:S01]  /*0130*/  IADD3 R4, P2, PT, R5.reuse, UR6, RZ ;  /* 0x0000000605047c10 */ /* 0x044fe2000ff5e0ff */
[----:B0-----:R-:W-:-:S03]  /*0140*/  IMAD.WIDE R2, R5, 0x4, R2 ;  /* 0x0000000405027825 */ /* 0x001fc600078e0202 */
[----:B------:R-:W-:Y:S01]  /*0150*/  LEA.HI.X.SX32 R5, R5, UR7, 0x1, P2 ;  /* 0x0000000705057c11 */ /* 0x000fe200090f0eff */
[----:B------:R-:W0:Y:S01]  /*0160*/  LDCU.64 UR6, c[0x0][0x388] ;  /* 0x00007100ff0677ac */ /* 0x000e220008000a00 */
[----:B-1----:R1:W5:Y:S01]  /*0170*/  LDG.E R0, desc[UR4][R2.64] ;  /* 0x0000000402007981 */ /* 0x002362000c1e1900 */
[----:B------:R-:W-:Y:S06]  /*0180*/  @!P1 BRA `(.L_x_1) ;  /* 0x0000000000409947 */ /* 0x000fec0003800000 */
[----:B------:R2:W5:Y:S01]  /*0190*/  LDG.E.U8 R11, desc[UR4][R4.64] ;  /* 0x00000004040b7981 */ /* 0x000562000c1e1100 */
[----:B------:R-:W-:Y:S01]  /*01a0*/  LOP3.LUT R9, R6, 0x7ffffffc, RZ, 0xc0, !PT ;  /* 0x7ffffffc06097812 */ /* 0x000fe200078ec0ff */
[----:B-----5:R-:W-:-:S04]  /*01b0*/  IMAD.MOV.U32 R8, RZ, RZ, R0 ;  /* 0x000000ffff087224 */ /* 0x020fc800078e0000 */
[----:B------:R-:W-:-:S07]  /*01c0*/  IMAD.MOV R6, RZ, RZ, -R9 ;  /* 0x000000ffff067224 */ /* 0x000fce00078e0a09 */
.L_x_2:
[----:B01-3--:R-:W-:-:S04]  /*01d0*/  IADD3.X R2, P1, PT, R8, UR6, RZ, PT, !PT ;  /* 0x0000000608027c10 */ /* 0x00bfc8000bf3e4ff */
[----:B------:R-:W-:-:S05]  /*01e0*/  LEA.HI.X.SX32 R3, R8, UR7, 0x1, P1 ;  /* 0x0000000708037c11 */ /* 0x000fca00088f0eff */
[----:B------:R0:W-:Y:S04]  /*01f0*/  STG.E.U8 desc[UR4][R2.64+-0x1], R11 ;  /* 0xffffff0b02007986 */ /* 0x0001e8000c101104 */
[----:B------:R-:W3:Y:S04]  /*0200*/  LDG.E.U8 R13, desc[UR4][R4.64] ;  /* 0x00000004040d7981 */ /* 0x000ee8000c1e1100 */
[----:B---3--:R3:W-:Y:S04]  /*0210*/  STG.E.U8 desc[UR4][R2.64], R13 ;  /* 0x0000000d02007986 */ /* 0x0087e8000c101104 */
[----:B------:R3:W-:Y:S04]  /*0220*/  STG.E.U8 desc[UR4][R2.64+0x1], R13 ;  /* 0x0000010d02007986 */ /* 0x0007e8000c101104 */
[----:B0-----:R-:W4:Y:S01]  /*0230*/  LDG.E.U8 R11, desc[UR4][R4.64] ;  /* 0x00000004040b7981 */ /* 0x001f22000c1e1100 */
[----:B------:R-:W-:-:S02]  /*0240*/  VIADD R6, R6, 0x4 ;  /* 0x0000000406067836 */ /* 0x000fc40000000000 */
[----:B------:R-:W-:-:S03]  /*0250*/  VIADD R8, R8, 0x4 ;  /* 0x0000000408087836 */ /* 0x000fc60000000000 */
[----:B------:R-:W-:Y:S01]  /*0260*/  ISETP.NE.AND P1, PT, R6, RZ, PT ;  /* 0x000000ff0600720c */ /* 0x000fe20003f25270 */
[----:B----4-:R3:W-:-:S12]  /*0270*/  STG.E.U8 desc[UR4][R2.64+0x2], R11 ;  /* 0x0000020b02007986 */ /* 0x0107d8000c101104 */
[----:B------:R-:W-:Y:S05]  /*0280*/  @P1 BRA `(.L_x_2) ;  /* 0xfffffffc00d01947 */ /* 0x000fea000383ffff */
.L_x_1:
[----:B0-----:R-:W-:Y:S05]  /*0290*/  BSYNC.RECONVERGENT B0 ;  /* 0x0000000000007941 */ /* 0x001fea0003800200 */
.L_x_0:
[----:B------:R-:W-:Y:S05]  /*02a0*/  @!P0 EXIT ;  /* 0x000000000000894d */ /* 0x000fea0003800000 */
[----:B--2---:R0:W5:Y:S02]  /*02b0*/  LDG.E.U8 R5, desc[UR4][R4.64] ;  /* 0x0000000404057981 */ /* 0x004164000c1e1100 */
[----:B-----5:R-:W-:Y:S01]  /*02c0*/  IMAD.IADD R0, R0, 0x1, R9 ;  /* 0x0000000100007824 */ /* 0x020fe200078e0209 */
[----:B------:R-:W2:Y:S01]  /*02d0*/  LDCU.64 UR6, c[0x0][0x388] ;  /* 0x00007100ff0677ac */ /* 0x000ea20008000a00 */
[----:B------:R-:W-:-:S07]  /*02e0*/  IMAD.MOV R7, RZ, RZ, -R7 ;  /* 0x000000ffff077224 */ /* 0x000fce00078e0a07 */
.L_x_3:
[----:B-1234-:R-:W-:Y:S01]  /*02f0*/  IADD3 R2, P0, PT, R0, UR6, RZ ;  /* 0x0000000600027c10 */ /* 0x01efe2000ff1e0ff */
[----:B------:R-:W-:-:S03]  /*0300*/  VIADD R7, R7, 0x1 ;  /* 0x0000000107077836 */ /* 0x000fc60000000000 */
[C---:B------:R-:W-:Y:S01]  /*0310*/  LEA.HI.X.SX32 R3, R0.reuse, UR7, 0x1, P0 ;  /* 0x0000000700037c11 */ /* 0x040fe200080f0eff */
[----:B------:R-:W-:Y:S01]  /*0320*/  VIADD R0, R0, 0x1 ;  /* 0x0000000100007836 */ /* 0x000fe20000000000 */
[----:B------:R-:W-:-:S03]  /*0330*/  ISETP.NE.AND P0, PT, R7, RZ, PT ;  /* 0x000000ff0700720c */ /* 0x000fc60003f05270 */
[----:B------:R4:W-:Y:S10]  /*0340*/  STG.E.U8 desc[UR4][R2.64], R5 ;  /* 0x0000000502007986 */ /* 0x0009f4000c101104 */
[----:B------:R-:W-:Y:S05]  /*0350*/  @P0 BRA `(.L_x_3) ;  /* 0xfffffffc00e40947 */ /* 0x000fea000383ffff */
[----:B------:R-:W-:Y:S05]  /*0360*/  EXIT ;  /* 0x000000000000794d */ /* 0x000fea0003800000 */
.L_x_4:
[----:B------:R-:W-:-:S00]  /*0370*/  BRA `(.L_x_4) ;  /* 0xfffffffc00fc7947 */ /* 0x000fc0000383ffff */
[----:B------:R-:W-:-:S00]  /*0380*/  NOP ;  /* 0x0000000000007918 */ /* 0x000fc00000000000 */
[----:B------:R-:W-:-:S00]  /*0390*/  NOP ;  /* 0x0000000000007918 */ /* 0x000fc00000000000 */
[----:B------:R-:W-:-:S00]  /*03a0*/  NOP ;  /* 0x0000000000007918 */ /* 0x000fc00000000000 */
[----:B------:R-:W-:-:S00]  /*03b0*/  NOP ;  /* 0x0000000000007918 */ /* 0x000fc00000000000 */
[----:B------:R-:W-:-:S00]  /*03c0*/  NOP ;  /* 0x0000000000007918 */ /* 0x000fc00000000000 */
[----:B------:R-:W-:-:S00]  /*03d0*/  NOP ;  /* 0x0000000000007918 */ /* 0x000fc00000000000 */
[----:B------:R-:W-:-:S00]  /*03e0*/  NOP ;  /* 0x0000000000007918 */ /* 0x000fc00000000000 */
[----:B------:R-:W-:-:S00]  /*03f0*/  NOP ;  /* 0x0000000000007918 */ /* 0x000fc00000000000 */
.L_x_5:


//--------------------- .nv.shared.reserved.0     --------------------------
	.section	.nv.shared.reserved.0,"aw",@nobits
	.weak		__nv_reservedSMEM_offset_0_alias
	.size		__nv_reservedSMEM_offset_0_alias, 0, 64
	.other		__nv_reservedSMEM_offset_0_alias,@"STO_CUDA_RESERVED_SHARED STV_DEFAULT"
__nv_reservedSMEM_offset_0_alias:
	.zero		0
	.zero		64


//--------------------- .nv.constant0._Z12expandStringPcS_Pii --------------------------
	.section	.nv.constant0._Z12expandStringPcS_Pii,"a",@progbits
	.sectionflags	@""
	.align	4
.nv.constant0._Z12expandStringPcS_Pii:
	.zero		924


//--------------------- SYMBOLS --------------------------

	.type		.nv.reservedSmem.offset0,@object
	.size		.nv.reservedSmem.offset0,0x4
